//
// Generated by NVIDIA NVVM Compiler
//
// Compiler Build ID: CL-36424714
// Cuda compilation tools, release 13.0, V13.0.88
// Based on NVVM 20.0.0
//

.version 9.0
.target sm_100
.address_size 64

	// .globl	_Z10stencil_1dPiS_
.extern .func  (.param .b32 func_retval0) vprintf
(
	.param .b64 vprintf_param_0,
	.param .b64 vprintf_param_1
)
;
// _ZZ10stencil_1dPiS_E4temp has been demoted
.global .align 1 .b8 $str[25] = {73, 116, 101, 114, 97, 116, 105, 111, 110, 32, 67, 111, 117, 110, 116, 58, 32, 37, 100, 44, 32, 37, 100, 10};
.global .align 1 .b8 $str$1[12] = {82, 101, 115, 117, 108, 116, 58, 32, 37, 100, 10};

.visible .entry _Z10stencil_1dPiS_(
	.param .u64 .ptr .align 1 _Z10stencil_1dPiS__param_0,
	.param .u64 .ptr .align 1 _Z10stencil_1dPiS__param_1
)
{
	.local .align 8 .b8 	__local_depot0[8];
	.reg .b64 	%SP;
	.reg .b64 	%SPL;
	.reg .pred 	%p<10>;
	.reg .b32 	%r<47>;
	.reg .b64 	%rd<35>;
	// demoted variable
	.shared .align 4 .b8 _ZZ10stencil_1dPiS_E4temp[88];
	mov.u64 	%SPL, __local_depot0;
	cvta.local.u64 	%SP, %SPL;
	ld.param.u64 	%rd4, [_Z10stencil_1dPiS__param_0];
	ld.param.u64 	%rd3, [_Z10stencil_1dPiS__param_1];
	cvta.to.global.u64 	%rd5, %rd4;
	add.u64 	%rd6, %SP, 0;
	add.u64 	%rd1, %SPL, 0;
	mov.u32 	%r15, %tid.x;
	mov.u32 	%r16, %ctaid.x;
	mov.u32 	%r17, %ntid.x;
	mad.lo.s32 	%r1, %r16, %r17, %r15;
	mul.wide.s32 	%rd7, %r1, 4;
	add.s64 	%rd2, %rd5, %rd7;
	ld.global.u32 	%r18, [%rd2];
	shl.b32 	%r19, %r15, 2;
	mov.u32 	%r20, _ZZ10stencil_1dPiS_E4temp;
	add.s32 	%r2, %r20, %r19;
	st.shared.u32 	[%r2+12], %r18;
	setp.gt.u32 	%p1, %r15, 2;
	@%p1 bra 	$L__BB0_2;
	ld.global.u32 	%r21, [%rd2+-12];
	st.shared.u32 	[%r2], %r21;
	ld.global.u32 	%r22, [%rd2+64];
	st.shared.u32 	[%r2+76], %r22;
$L__BB0_2:
	bar.sync 	0;
	setp.ne.s32 	%p2, %r1, 0;
	ld.shared.u32 	%r3, [%r2];
	@%p2 bra 	$L__BB0_4;
	mov.b32 	%r23, 1;
	st.local.v2.u32 	[%rd1], {%r23, %r3};
	mov.u64 	%rd8, $str;
	cvta.global.u64 	%rd9, %rd8;
	{ // callseq 0, 0
	.param .b64 param0;
	st.param.b64 	[param0], %rd9;
	.param .b64 param1;
	st.param.b64 	[param1], %rd6;
	.param .b32 retval0;
	call.uni (retval0), 
	vprintf, 
	(
	param0, 
	param1
	);
	ld.param.b32 	%r24, [retval0];
	} // callseq 0
$L__BB0_4:
	setp.ne.s32 	%p3, %r1, 0;
	ld.shared.u32 	%r4, [%r2+4];
	@%p3 bra 	$L__BB0_6;
	mov.b32 	%r26, 1;
	st.local.v2.u32 	[%rd1], {%r26, %r4};
	mov.u64 	%rd11, $str;
	cvta.global.u64 	%rd12, %rd11;
	{ // callseq 1, 0
	.param .b64 param0;
	st.param.b64 	[param0], %rd12;
	.param .b64 param1;
	st.param.b64 	[param1], %rd6;
	.param .b32 retval0;
	call.uni (retval0), 
	vprintf, 
	(
	param0, 
	param1
	);
	ld.param.b32 	%r27, [retval0];
	} // callseq 1
$L__BB0_6:
	setp.ne.s32 	%p4, %r1, 0;
	ld.shared.u32 	%r5, [%r2+8];
	add.s32 	%r6, %r4, %r3;
	@%p4 bra 	$L__BB0_8;
	mov.b32 	%r29, 1;
	st.local.v2.u32 	[%rd1], {%r29, %r5};
	mov.u64 	%rd14, $str;
	cvta.global.u64 	%rd15, %rd14;
	{ // callseq 2, 0
	.param .b64 param0;
	st.param.b64 	[param0], %rd15;
	.param .b64 param1;
	st.param.b64 	[param1], %rd6;
	.param .b32 retval0;
	call.uni (retval0), 
	vprintf, 
	(
	param0, 
	param1
	);
	ld.param.b32 	%r30, [retval0];
	} // callseq 2
$L__BB0_8:
	setp.ne.s32 	%p5, %r1, 0;
	ld.shared.u32 	%r7, [%r2+12];
	add.s32 	%r8, %r5, %r6;
	@%p5 bra 	$L__BB0_10;
	mov.b32 	%r32, 1;
	st.local.v2.u32 	[%rd1], {%r32, %r7};
	mov.u64 	%rd17, $str;
	cvta.global.u64 	%rd18, %rd17;
	{ // callseq 3, 0
	.param .b64 param0;
	st.param.b64 	[param0], %rd18;
	.param .b64 param1;
	st.param.b64 	[param1], %rd6;
	.param .b32 retval0;
	call.uni (retval0), 
	vprintf, 
	(
	param0, 
	param1
	);
	ld.param.b32 	%r33, [retval0];
	} // callseq 3
$L__BB0_10:
	setp.ne.s32 	%p6, %r1, 0;
	ld.shared.u32 	%r9, [%r2+16];
	add.s32 	%r10, %r7, %r8;
	@%p6 bra 	$L__BB0_12;
	mov.b32 	%r35, 1;
	st.local.v2.u32 	[%rd1], {%r35, %r9};
	mov.u64 	%rd20, $str;
	cvta.global.u64 	%rd21, %rd20;
	{ // callseq 4, 0
	.param .b64 param0;
	st.param.b64 	[param0], %rd21;
	.param .b64 param1;
	st.param.b64 	[param1], %rd6;
	.param .b32 retval0;
	call.uni (retval0), 
	vprintf, 
	(
	param0, 
	param1
	);
	ld.param.b32 	%r36, [retval0];
	} // callseq 4
$L__BB0_12:
	setp.ne.s32 	%p7, %r1, 0;
	ld.shared.u32 	%r11, [%r2+20];
	add.s32 	%r12, %r9, %r10;
	@%p7 bra 	$L__BB0_14;
	mov.b32 	%r38, 1;
	st.local.v2.u32 	[%rd1], {%r38, %r11};
	mov.u64 	%rd23, $str;
	cvta.global.u64 	%rd24, %rd23;
	{ // callseq 5, 0
	.param .b64 param0;
	st.param.b64 	[param0], %rd24;
	.param .b64 param1;
	st.param.b64 	[param1], %rd6;
	.param .b32 retval0;
	call.uni (retval0), 
	vprintf, 
	(
	param0, 
	param1
	);
	ld.param.b32 	%r39, [retval0];
	} // callseq 5
$L__BB0_14:
	setp.ne.s32 	%p8, %r1, 0;
	ld.shared.u32 	%r13, [%r2+24];
	add.s32 	%r41, %r11, %r12;
	add.s32 	%r14, %r13, %r41;
	@%p8 bra 	$L__BB0_16;
	mov.b32 	%r42, 1;
	st.local.v2.u32 	[%rd1], {%r42, %r13};
	mov.u64 	%rd26, $str;
	cvta.global.u64 	%rd27, %rd26;
	{ // callseq 6, 0
	.param .b64 param0;
	st.param.b64 	[param0], %rd27;
	.param .b64 param1;
	st.param.b64 	[param1], %rd6;
	.param .b32 retval0;
	call.uni (retval0), 
	vprintf, 
	(
	param0, 
	param1
	);
	ld.param.b32 	%r43, [retval0];
	} // callseq 6
$L__BB0_16:
	setp.ne.s32 	%p9, %r1, 0;
	cvta.to.global.u64 	%rd29, %rd3;
	add.s64 	%rd31, %rd29, %rd7;
	st.global.u32 	[%rd31], %r14;
	@%p9 bra 	$L__BB0_18;
	st.local.u32 	[%rd1], %r14;
	mov.u64 	%rd32, $str$1;
	cvta.global.u64 	%rd33, %rd32;
	{ // callseq 7, 0
	.param .b64 param0;
	st.param.b64 	[param0], %rd33;
	.param .b64 param1;
	st.param.b64 	[param1], %rd6;
	.param .b32 retval0;
	call.uni (retval0), 
	vprintf, 
	(
	param0, 
	param1
	);
	ld.param.b32 	%r45, [retval0];
	} // callseq 7
$L__BB0_18:
	ret;

}


// ===== COMPILED SASS (sm_100) =====

	.target	sm_100

	.elftype	@"ET_EXEC"


//--------------------- .note.nv.tkinfo           --------------------------
	.section	.note.nv.tkinfo,"",@"SHT_NOTE"
	.sectionflags	@"SHF_NOTE_NV_TKINFO"
	.tkinfo
        /*0018*/ 	.word	0x00000002
        /*0030*/ 	.string	""
        /*0030*/ 	.string	"ptxas"
        /*0030*/ 	.string	"Cuda compilation tools, release 13.0, V13.0.88"
        /*0030*/ 	.string	"Build cuda_13.0.r13.0/compiler.36424714_0"
        /*0030*/ 	.string	"-arch sm_100 -m 64 "



//--------------------- .note.nv.cuinfo           --------------------------
	.section	.note.nv.cuinfo,"",@"SHT_NOTE"
	.sectionflags	@"SHF_NOTE_NV_CUINFO"
        /*0018*/ 	.short	0x0002
        /*001a*/ 	.short	0x0064
        /*001c*/ 	.short	0x0082
	.zero		2


//--------------------- .nv.info                  --------------------------
	.section	.nv.info,"",@"SHT_CUDA_INFO"
	.align	4


	//----- nvinfo : EIATTR_REGCOUNT
	.align		4
        /*0000*/ 	.byte	0x04, 0x2f
        /*0002*/ 	.short	(.L_3 - .L_2)
	.align		4
.L_2:
        /*0004*/ 	.word	index@(_Z10stencil_1dPiS_)
        /*0008*/ 	.word	0x00000020


	//----- nvinfo : EIATTR_FRAME_SIZE
	.align		4
.L_3:
        /*000c*/ 	.byte	0x04, 0x11
        /*000e*/ 	.short	(.L_5 - .L_4)
	.align		4
.L_4:
        /*0010*/ 	.word	index@(_Z10stencil_1dPiS_)
        /*0014*/ 	.word	0x00000008


	//----- nvinfo : EIATTR_MIN_STACK_SIZE
	.align		4
.L_5:
        /*0018*/ 	.byte	0x04, 0x12
        /*001a*/ 	.short	(.L_7 - .L_6)
	.align		4
.L_6:
        /*001c*/ 	.word	index@(_Z10stencil_1dPiS_)
        /*0020*/ 	.word	0x00000008
.L_7:


//--------------------- .nv.compat                --------------------------
	.section	.nv.compat,"",@"SHT_CUDA_COMPAT_INFO"
	.align	4
        /*0000*/ 	.byte	0x02, 0x09, 0x00, 0x00, 0x02, 0x02, 0x01, 0x00, 0x02, 0x05, 0x05, 0x00, 0x03, 0x07, 0x01, 0x01
        /*0010*/ 	.byte	0x02, 0x03, 0x00, 0x00, 0x02, 0x06, 0x01, 0x00, 0x04, 0x0b, 0x08, 0x00, 0x09, 0x00, 0x00, 0x00
        /*0020*/ 	.byte	0x00, 0x00, 0x00, 0x00


//--------------------- .nv.info._Z10stencil_1dPiS_ --------------------------
	.section	.nv.info._Z10stencil_1dPiS_,"",@"SHT_CUDA_INFO"
	.sectionflags	@""
	.align	4


	//----- nvinfo : EIATTR_CUDA_API_VERSION
	.align		4
        /*0000*/ 	.byte	0x04, 0x37
        /*0002*/ 	.short	(.L_9 - .L_8)
.L_8:
        /*0004*/ 	.word	0x00000082


	//----- nvinfo : EIATTR_KPARAM_INFO
	.align		4
.L_9:
        /*0008*/ 	.byte	0x04, 0x17
        /*000a*/ 	.short	(.L_11 - .L_10)
.L_10:
        /*000c*/ 	.word	0x00000000
        /*0010*/ 	.short	0x0001
        /*0012*/ 	.short	0x0008
        /*0014*/ 	.byte	0x00, 0xf5, 0x21, 0x00


	//----- nvinfo : EIATTR_KPARAM_INFO
	.align		4
.L_11:
        /*0018*/ 	.byte	0x04, 0x17
        /*001a*/ 	.short	(.L_13 - .L_12)
.L_12:
        /*001c*/ 	.word	0x00000000
        /*0020*/ 	.short	0x0000
        /*0022*/ 	.short	0x0000
        /*0024*/ 	.byte	0x00, 0xf5, 0x21, 0x00


	//----- nvinfo : EIATTR_SPARSE_MMA_MASK
	.align		4
.L_13:
        /*0028*/ 	.byte	0x03, 0x50
        /*002a*/ 	.short	0x0000


	//----- nvinfo : EIATTR_MAXREG_COUNT
	.align		4
        /*002c*/ 	.byte	0x03, 0x1b
        /*002e*/ 	.short	0x00ff


	//----- nvinfo : EIATTR_NUM_BARRIERS
	.align		4
        /*0030*/ 	.byte	0x02, 0x4c
        /*0032*/ 	.byte	0x01
	.zero		1


	//----- nvinfo : EIATTR_EXTERNS
	.align		4
        /*0034*/ 	.byte	0x04, 0x0f
        /*0036*/ 	.short	(.L_15 - .L_14)


	//   ....[0]....
	.align		4
.L_14:
        /*0038*/ 	.word	index@(vprintf)


	//----- nvinfo : EIATTR_MERCURY_ISA_VERSION
	.align		4
.L_15:
        /*003c*/ 	.byte	0x03, 0x5f
        /*003e*/ 	.short	0x0101


	//----- nvinfo : EIATTR_VRC_CTA_INIT_COUNT
	.align		4
        /*0040*/ 	.byte	0x02, 0x4a
	.zero		1
	.zero		1


	//----- nvinfo : EIATTR_SYSCALL_OFFSETS
	.align		4
        /*0044*/ 	.byte	0x04, 0x46
        /*0046*/ 	.short	(.L_17 - .L_16)


	//   ....[0]....
.L_16:
        /*0048*/ 	.word	0x00000270


	//   ....[1]....
        /*004c*/ 	.word	0x00000370


	//   ....[2]....
        /*0050*/ 	.word	0x00000470


	//   ....[3]....
        /*0054*/ 	.word	0x00000580


	//   ....[4]....
        /*0058*/ 	.word	0x00000680


	//   ....[5]....
        /*005c*/ 	.word	0x00000790


	//   ....[6]....
        /*0060*/ 	.word	0x000008a0


	//   ....[7]....
        /*0064*/ 	.word	0x000009a0


	//----- nvinfo : EIATTR_EXIT_INSTR_OFFSETS
	.align		4
.L_17:
        /*0068*/ 	.byte	0x04, 0x1c
        /*006a*/ 	.short	(.L_19 - .L_18)


	//   ....[0]....
.L_18:
        /*006c*/ 	.word	0x00000900


	//   ....[1]....
        /*0070*/ 	.word	0x000009b0


	//----- nvinfo : EIATTR_CRS_STACK_SIZE
	.align		4
.L_19:
        /*0074*/ 	.byte	0x04, 0x1e
        /*0076*/ 	.short	(.L_21 - .L_20)
.L_20:
        /*0078*/ 	.word	0x00000000


	//----- nvinfo : EIATTR_CBANK_PARAM_SIZE
	.align		4
.L_21:
        /*007c*/ 	.byte	0x03, 0x19
        /*007e*/ 	.short	0x0010


	//----- nvinfo : EIATTR_PARAM_CBANK
	.align		4
        /*0080*/ 	.byte	0x04, 0x0a
        /*0082*/ 	.short	(.L_23 - .L_22)
	.align		4
.L_22:
        /*0084*/ 	.word	index@(.nv.constant0._Z10stencil_1dPiS_)
        /*0088*/ 	.short	0x0380
        /*008a*/ 	.short	0x0010


	//----- nvinfo : EIATTR_SW_WAR
	.align		4
.L_23:
        /*008c*/ 	.byte	0x04, 0x36
        /*008e*/ 	.short	(.L_25 - .L_24)
.L_24:
        /*0090*/ 	.word	0x00000008
.L_25:


//--------------------- .nv.callgraph             --------------------------
	.section	.nv.callgraph,"",@"SHT_CUDA_CALLGRAPH"
	.align	4
	.sectionentsize	8
	.align		4
        /*0000*/ 	.word	0x00000000
	.align		4
        /*0004*/ 	.word	0xffffffff
	.align		4
        /*0008*/ 	.word	index@(_Z10stencil_1dPiS_)
	.align		4
        /*000c*/ 	.word	index@(vprintf)
	.align		4
        /*0010*/ 	.word	0x00000000
	.align		4
        /*0014*/ 	.word	0xfffffffe
	.align		4
        /*0018*/ 	.word	0x00000000
	.align		4
        /*001c*/ 	.word	0xfffffffd
	.align		4
        /*0020*/ 	.word	0x00000000
	.align		4
        /*0024*/ 	.word	0xfffffffc


//--------------------- .nv.constant4             --------------------------
	.section	.nv.constant4,"a",@progbits
	.align	8
	.align		8
.nv.constant4:
        /*0000*/ 	.dword	vprintf
	.align		8
        /*0008*/ 	.dword	$str
	.align		8
        /*0010*/ 	.dword	$str$1


//--------------------- .text._Z10stencil_1dPiS_  --------------------------
	.section	.text._Z10stencil_1dPiS_,"ax",@progbits
	.align	128
        .global         _Z10stencil_1dPiS_
        .type           _Z10stencil_1dPiS_,@function
        .size           _Z10stencil_1dPiS_,(.L_x_16 - _Z10stencil_1dPiS_)
        .other          _Z10stencil_1dPiS_,@"STO_CUDA_ENTRY STV_DEFAULT"
_Z10stencil_1dPiS_:
.text._Z10stencil_1dPiS_:
[----:B------:R-:W0:Y:S01]  /*0000*/  LDC R1, c[0x0][0x37c] ;  /* 0x0000df00ff017b82 */ /* 0x000e220000000800 */
[----:B------:R-:W1:Y:S01]  /*0010*/  S2R R27, SR_TID.X ;  /* 0x00000000001b7919 */ /* 0x000e620000002100 */
[----:B------:R-:W2:Y:S06]  /*0020*/  LDCU UR6, c[0x0][0x2fc] ;  /* 0x00005f80ff0677ac */ /* 0x000eac0008000800 */
[----:B------:R-:W3:Y:S01]  /*0030*/  S2UR UR4, SR_CTAID.X ;  /* 0x00000000000479c3 */ /* 0x000ee20000002500 */
[----:B0-----:R-:W-:Y:S01]  /*0040*/  VIADD R1, R1, 0xfffffff8 ;  /* 0xfffffff801017836 */ /* 0x001fe20000000000 */
[----:B------:R-:W0:Y:S06]  /*0050*/  LDCU.64 UR36, c[0x0][0x358] ;  /* 0x00006b00ff2477ac */ /* 0x000e2c0008000a00 */
[----:B------:R-:W3:Y:S08]  /*0060*/  LDC R28, c[0x0][0x360] ;  /* 0x0000d800ff1c7b82 */ /* 0x000ef00000000800 */
[----:B------:R-:W4:Y:S01]  /*0070*/  LDC.64 R2, c[0x0][0x380] ;  /* 0x0000e000ff027b82 */ /* 0x000f220000000a00 */
[----:B-1----:R-:W-:Y:S01]  /*0080*/  ISETP.GT.U32.AND P0, PT, R27, 0x2, PT ;  /* 0x000000021b00780c */ /* 0x002fe20003f04070 */
[----:B---3--:R-:W-:-:S04]  /*0090*/  IMAD R28, R28, UR4, R27 ;  /* 0x000000041c1c7c24 */ /* 0x008fc8000f8e021b */
[----:B----4-:R-:W-:-:S05]  /*00a0*/  IMAD.WIDE R2, R28, 0x4, R2 ;  /* 0x000000041c027825 */ /* 0x010fca00078e0202 */
[----:B0-----:R-:W3:Y:S04]  /*00b0*/  LDG.E R0, desc[UR36][R2.64] ;  /* 0x0000002402007981 */ /* 0x001ee8000c1e1900 */
[----:B------:R-:W4:Y:S04]  /*00c0*/  @!P0 LDG.E R4, desc[UR36][R2.64+-0xc] ;  /* 0xfffff42402048981 */ /* 0x000f28000c1e1900 */
[----:B------:R0:W5:Y:S01]  /*00d0*/  @!P0 LDG.E R6, desc[UR36][R2.64+0x40] ;  /* 0x0000402402068981 */ /* 0x000162000c1e1900 */
[----:B------:R-:W1:Y:S01]  /*00e0*/  S2UR UR5, SR_CgaCtaId ;  /* 0x00000000000579c3 */ /* 0x000e620000008800 */
[----:B------:R-:W-:Y:S01]  /*00f0*/  UMOV UR4, 0x400 ;  /* 0x0000040000047882 */ /* 0x000fe20000000000 */
[----:B------:R-:W-:Y:S01]  /*0100*/  BSSY.RECONVERGENT B6, `(.L_x_0) ;  /* 0x0000018000067945 */ /* 0x000fe20003800200 */
[----:B-1----:R-:W-:-:S06]  /*0110*/  ULEA UR4, UR5, UR4, 0x18 ;  /* 0x0000000405047291 */ /* 0x002fcc000f8ec0ff */
[----:B------:R-:W-:-:S05]  /*0120*/  LEA R27, R27, UR4, 0x2 ;  /* 0x000000041b1b7c11 */ /* 0x000fca000f8e10ff */
[----:B------:R-:W0:Y:S02]  /*0130*/  LDCU UR4, c[0x0][0x2f8] ;  /* 0x00005f00ff0477ac */ /* 0x000e240008000800 */
[----:B0-----:R-:W-:-:S05]  /*0140*/  IADD3 R2, P1, PT, R1, UR4, RZ ;  /* 0x0000000401027c10 */ /* 0x001fca000ff3e0ff */
[----:B--2---:R-:W-:Y:S01]  /*0150*/  IMAD.X R26, RZ, RZ, UR6, P1 ;  /* 0x00000006ff1a7e24 */ /* 0x004fe200088e06ff */
[----:B---3--:R0:W-:Y:S04]  /*0160*/  STS [R27+0xc], R0 ;  /* 0x00000c001b007388 */ /* 0x0081e80000000800 */
[----:B----4-:R0:W-:Y:S04]  /*0170*/  @!P0 STS [R27], R4 ;  /* 0x000000041b008388 */ /* 0x0101e80000000800 */
[----:B-----5:R0:W-:Y:S01]  /*0180*/  @!P0 STS [R27+0x4c], R6 ;  /* 0x00004c061b008388 */ /* 0x0201e20000000800 */
[----:B------:R-:W-:Y:S01]  /*0190*/  BAR.SYNC.DEFER_BLOCKING 0x0 ;  /* 0x0000000000007b1d */ /* 0x000fe20000010000 */
[----:B------:R-:W-:-:S05]  /*01a0*/  ISETP.NE.AND P0, PT, R28, RZ, PT ;  /* 0x000000ff1c00720c */ /* 0x000fca0003f05270 */
[----:B------:R0:W1:Y:S08]  /*01b0*/  LDS R17, [R27] ;  /* 0x000000001b117984 */ /* 0x0000700000000800 */
[----:B0-----:R-:W-:Y:S05]  /*01c0*/  @P0 BRA `(.L_x_1) ;  /* 0x00000000002c0947 */ /* 0x001fea0003800000 */
[----:B------:R-:W-:Y:S01]  /*01d0*/  IMAD.MOV.U32 R16, RZ, RZ, 0x1 ;  /* 0x00000001ff107424 */ /* 0x000fe200078e00ff */
[----:B------:R-:W-:Y:S01]  /*01e0*/  MOV R0, 0x0 ;  /* 0x0000000000007802 */ /* 0x000fe20000000f00 */
[----:B------:R-:W0:Y:S01]  /*01f0*/  LDCU.64 UR4, c[0x4][0x8] ;  /* 0x01000100ff0477ac */ /* 0x000e220008000a00 */
[----:B------:R-:W-:Y:S01]  /*0200*/  MOV R6, R2 ;  /* 0x0000000200067202 */ /* 0x000fe20000000f00 */
[----:B------:R-:W-:Y:S01]  /*0210*/  IMAD.MOV.U32 R7, RZ, RZ, R26 ;  /* 0x000000ffff077224 */ /* 0x000fe200078e001a */
[----:B-1----:R1:W-:Y:S01]  /*0220*/  STL.64 [R1], R16 ;  /* 0x0000001001007387 */ /* 0x0023e20000100a00 */
[----:B------:R1:W2:Y:S01]  /*0230*/  LDC.64 R8, c[0x4][R0] ;  /* 0x0100000000087b82 */ /* 0x0002a20000000a00 */
[----:B0-----:R-:W-:Y:S02]  /*0240*/  IMAD.U32 R4, RZ, RZ, UR4 ;  /* 0x00000004ff047e24 */ /* 0x001fe4000f8e00ff */
[----:B------:R-:W-:-:S07]  /*0250*/  IMAD.U32 R5, RZ, RZ, UR5 ;  /* 0x00000005ff057e24 */ /* 0x000fce000f8e00ff */
[----:B------:R-:W-:-:S07]  /*0260*/  LEPC R20, `(.L_x_1) ;  /* 0x000000001014794e */ /* 0x000fce0000000000 */
[----:B-12---:R-:W-:Y:S05]  /*0270*/  CALL.ABS.NOINC R8 ;  /* 0x0000000008007343 */ /* 0x006fea0003c00000 */
.L_x_1:
[----:B------:R-:W-:Y:S05]  /*0280*/  BSYNC.RECONVERGENT B6 ;  /* 0x0000000000067941 */ /* 0x000fea0003800200 */
.L_x_0:
[----:B------:R0:W2:Y:S01]  /*0290*/  LDS R19, [R27+0x4] ;  /* 0x000004001b137984 */ /* 0x0000a20000000800 */
[----:B------:R-:W-:Y:S01]  /*02a0*/  ISETP.NE.AND P0, PT, R28, RZ, PT ;  /* 0x000000ff1c00720c */ /* 0x000fe20003f05270 */
[----:B------:R-:W-:-:S12]  /*02b0*/  BSSY.RECONVERGENT B6, `(.L_x_2) ;  /* 0x000000d000067945 */ /* 0x000fd80003800200 */
[----:B0-----:R-:W-:Y:S05]  /*02c0*/  @P0 BRA `(.L_x_3) ;  /* 0x00000000002c0947 */ /* 0x001fea0003800000 */
[----:B------:R-:W-:Y:S01]  /*02d0*/  IMAD.MOV.U32 R18, RZ, RZ, 0x1 ;  /* 0x00000001ff127424 */ /* 0x000fe200078e00ff */
[----:B------:R-:W-:Y:S01]  /*02e0*/  MOV R0, 0x0 ;  /* 0x0000000000007802 */ /* 0x000fe20000000f00 */
[----:B------:R-:W0:Y:S01]  /*02f0*/  LDCU.64 UR4, c[0x4][0x8] ;  /* 0x01000100ff0477ac */ /* 0x000e220008000a00 */
[----:B------:R-:W-:Y:S01]  /*0300*/  MOV R6, R2 ;  /* 0x0000000200067202 */ /* 0x000fe20000000f00 */
[----:B------:R-:W-:Y:S01]  /*0310*/  IMAD.MOV.U32 R7, RZ, RZ, R26 ;  /* 0x000000ffff077224 */ /* 0x000fe200078e001a */
[----:B--2---:R2:W-:Y:S01]  /*0320*/  STL.64 [R1], R18 ;  /* 0x0000001201007387 */ /* 0x0045e20000100a00 */
[----:B------:R2:W3:Y:S01]  /*0330*/  LDC.64 R8, c[0x4][R0] ;  /* 0x0100000000087b82 */ /* 0x0004e20000000a00 */
[----:B0-----:R-:W-:Y:S02]  /*0340*/  IMAD.U32 R4, RZ, RZ, UR4 ;  /* 0x00000004ff047e24 */ /* 0x001fe4000f8e00ff */
[----:B--2---:R-:W-:-:S07]  /*0350*/  IMAD.U32 R5, RZ, RZ, UR5 ;  /* 0x00000005ff057e24 */ /* 0x004fce000f8e00ff */
[----:B------:R-:W-:-:S07]  /*0360*/  LEPC R20, `(.L_x_3) ;  /* 0x000000001014794e */ /* 0x000fce0000000000 */
[----:B-1-3--:R-:W-:Y:S05]  /*0370*/  CALL.ABS.NOINC R8 ;  /* 0x0000000008007343 */ /* 0x00afea0003c00000 */
.L_x_3:
[----:B------:R-:W-:Y:S05]  /*0380*/  BSYNC.RECONVERGENT B6 ;  /* 0x0000000000067941 */ /* 0x000fea0003800200 */
.L_x_2:
[----:B------:R0:W3:Y:S01]  /*0390*/  LDS R23, [R27+0x8] ;  /* 0x000008001b177984 */ /* 0x0000e20000000800 */
[----:B------:R-:W-:Y:S01]  /*03a0*/  ISETP.NE.AND P0, PT, R28, RZ, PT ;  /* 0x000000ff1c00720c */ /* 0x000fe20003f05270 */
[----:B------:R-:W-:-:S12]  /*03b0*/  BSSY.RECONVERGENT B6, `(.L_x_4) ;  /* 0x000000d000067945 */ /* 0x000fd80003800200 */
[----:B0-----:R-:W-:Y:S05]  /*03c0*/  @P0 BRA `(.L_x_5) ;  /* 0x00000000002c0947 */ /* 0x001fea0003800000 */
[----:B------:R-:W-:Y:S01]  /*03d0*/  MOV R8, 0x0 ;  /* 0x0000000000087802 */ /* 0x000fe20000000f00 */
[----:B------:R-:W-:Y:S01]  /*03e0*/  IMAD.MOV.U32 R22, RZ, RZ, 0x1 ;  /* 0x00000001ff167424 */ /* 0x000fe200078e00ff */
[----:B------:R-:W0:Y:S01]  /*03f0*/  LDCU.64 UR4, c[0x4][0x8] ;  /* 0x01000100ff0477ac */ /* 0x000e220008000a00 */
[----:B------:R-:W-:Y:S01]  /*0400*/  MOV R6, R2 ;  /* 0x0000000200067202 */ /* 0x000fe20000000f00 */
[----:B------:R-:W-:Y:S02]  /*0410*/  IMAD.MOV.U32 R7, RZ, RZ, R26 ;  /* 0x000000ffff077224 */ /* 0x000fe400078e001a */
[----:B---3--:R3:W-:Y:S01]  /*0420*/  STL.64 [R1], R22 ;  /* 0x0000001601007387 */ /* 0x0087e20000100a00 */
[----:B------:R-:W4:Y:S01]  /*0430*/  LDC.64 R8, c[0x4][R8] ;  /* 0x0100000008087b82 */ /* 0x000f220000000a00 */
[----:B0-----:R-:W-:Y:S02]  /*0440*/  IMAD.U32 R4, RZ, RZ, UR4 ;  /* 0x00000004ff047e24 */ /* 0x001fe4000f8e00ff */
[----:B---3--:R-:W-:-:S07]  /*0450*/  IMAD.U32 R5, RZ, RZ, UR5 ;  /* 0x00000005ff057e24 */ /* 0x008fce000f8e00ff */
[----:B------:R-:W-:-:S07]  /*0460*/  LEPC R20, `(.L_x_5) ;  /* 0x000000001014794e */ /* 0x000fce0000000000 */
[----:B-12-4-:R-:W-:Y:S05]  /*0470*/  CALL.ABS.NOINC R8 ;  /* 0x0000000008007343 */ /* 0x016fea0003c00000 */
.L_x_5:
[----:B------:R-:W-:Y:S05]  /*0480*/  BSYNC.RECONVERGENT B6 ;  /* 0x0000000000067941 */ /* 0x000fea0003800200 */
.L_x_4:
[----:B------:R0:W4:Y:S01]  /*0490*/  LDS R25, [R27+0xc] ;  /* 0x00000c001b197984 */ /* 0x0001220000000800 */
[----:B------:R-:W-:Y:S01]  /*04a0*/  ISETP.NE.AND P0, PT, R28, RZ, PT ;  /* 0x000000ff1c00720c */ /* 0x000fe20003f05270 */
[----:B------:R-:W-:Y:S01]  /*04b0*/  BSSY.RECONVERGENT B6, `(.L_x_6) ;  /* 0x000000e000067945 */ /* 0x000fe20003800200 */
[----:B-123--:R-:W-:-:S11]  /*04c0*/  IADD3 R18, PT, PT, R23, R19, R17 ;  /* 0x0000001317127210 */ /* 0x00efd60007ffe011 */
[----:B0-----:R-:W-:Y:S05]  /*04d0*/  @P0 BRA `(.L_x_7) ;  /* 0x00000000002c0947 */ /* 0x001fea0003800000 */
[----:B------:R-:W-:Y:S01]  /*04e0*/  IMAD.MOV.U32 R24, RZ, RZ, 0x1 ;  /* 0x00000001ff187424 */ /* 0x000fe200078e00ff */
[----:B------:R-:W-:Y:S01]  /*04f0*/  MOV R0, 0x0 ;  /* 0x0000000000007802 */ /* 0x000fe20000000f00 */
[----:B------:R-:W0:Y:S01]  /*0500*/  LDCU.64 UR4, c[0x4][0x8] ;  /* 0x01000100ff0477ac */ /* 0x000e220008000a00 */
[----:B------:R-:W-:Y:S01]  /*0510*/  MOV R6, R2 ;  /* 0x0000000200067202 */ /* 0x000fe20000000f00 */
[----:B------:R-:W-:Y:S01]  /*0520*/  IMAD.MOV.U32 R7, RZ, RZ, R26 ;  /* 0x000000ffff077224 */ /* 0x000fe200078e001a */
[----:B----4-:R1:W-:Y:S01]  /*0530*/  STL.64 [R1], R24 ;  /* 0x0000001801007387 */ /* 0x0103e20000100a00 */
[----:B------:R1:W2:Y:S01]  /*0540*/  LDC.64 R8, c[0x4][R0] ;  /* 0x0100000000087b82 */ /* 0x0002a20000000a00 */
[----:B0-----:R-:W-:Y:S02]  /*0550*/  IMAD.U32 R4, RZ, RZ, UR4 ;  /* 0x00000004ff047e24 */ /* 0x001fe4000f8e00ff */
[----:B-1----:R-:W-:-:S07]  /*0560*/  IMAD.U32 R5, RZ, RZ, UR5 ;  /* 0x00000005ff057e24 */ /* 0x002fce000f8e00ff */
[----:B------:R-:W-:-:S07]  /*0570*/  LEPC R20, `(.L_x_7) ;  /* 0x000000001014794e */ /* 0x000fce0000000000 */
[----:B--2---:R-:W-:Y:S05]  /*0580*/  CALL.ABS.NOINC R8 ;  /* 0x0000000008007343 */ /* 0x004fea0003c00000 */
.L_x_7:
[----:B------:R-:W-:Y:S05]  /*0590*/  BSYNC.RECONVERGENT B6 ;  /* 0x0000000000067941 */ /* 0x000fea0003800200 */
.L_x_6:
[----:B------:R0:W1:Y:S01]  /*05a0*/  LDS R17, [R27+0x10] ;  /* 0x000010001b117984 */ /* 0x0000620000000800 */
        /* <DEDUP_REMOVED lines=8> */
[----:B-1----:R1:W-:Y:S01]  /*0630*/  STL.64 [R1], R16 ;  /* 0x0000001001007387 */ /* 0x0023e20000100a00 */
[----:B------:R-:W2:Y:S01]  /*0640*/  LDC.64 R8, c[0x4][R8] ;  /* 0x0100000008087b82 */ /* 0x000ea20000000a00 */
[----:B0-----:R-:W-:Y:S02]  /*0650*/  IMAD.U32 R4, RZ, RZ, UR4 ;  /* 0x00000004ff047e24 */ /* 0x001fe4000f8e00ff */
[----:B-1----:R-:W-:-:S07]  /*0660*/  IMAD.U32 R5, RZ, RZ, UR5 ;  /* 0x00000005ff057e24 */ /* 0x002fce000f8e00ff */
[----:B------:R-:W-:-:S07]  /*0670*/  LEPC R20, `(.L_x_9) ;  /* 0x000000001014794e */ /* 0x000fce0000000000 */
[----:B--2-4-:R-:W-:Y:S05]  /*0680*/  CALL.ABS.NOINC R8 ;  /* 0x0000000008007343 */ /* 0x014fea0003c00000 */
.L_x_9:
[----:B------:R-:W-:Y:S05]  /*0690*/  BSYNC.RECONVERGENT B6 ;  /* 0x0000000000067941 */ /* 0x000fea0003800200 */
.L_x_8:
[----:B------:R0:W2:Y:S01]  /*06a0*/  LDS R19, [R27+0x14] ;  /* 0x000014001b137984 */ /* 0x0000a20000000800 */
[----:B------:R-:W-:Y:S01]  /*06b0*/  ISETP.NE.AND P0, PT, R28, RZ, PT ;  /* 0x000000ff1c00720c */ /* 0x000fe20003f05270 */
[----:B------:R-:W-:Y:S01]  /*06c0*/  BSSY.RECONVERGENT B6, `(.L_x_10) ;  /* 0x000000e000067945 */ /* 0x000fe20003800200 */
[----:B-1--4-:R-:W-:-:S11]  /*06d0*/  IADD3 R16, PT, PT, R17, R25, R18 ;  /* 0x0000001911107210 */ /* 0x012fd60007ffe012 */
[----:B0-----:R-:W-:Y:S05]  /*06e0*/  @P0 BRA `(.L_x_11) ;  /* 0x00000000002c0947 */ /* 0x001fea0003800000 */
[----:B------:R-:W-:Y:S01]  /*06f0*/  IMAD.MOV.U32 R18, RZ, RZ, 0x1 ;  /* 0x00000001ff127424 */ /* 0x000fe200078e00ff */
[----:B------:R-:W-:Y:S01]  /*0700*/  MOV R0, 0x0 ;  /* 0x0000000000007802 */ /* 0x000fe20000000f00 */
[----:B------:R-:W0:Y:S01]  /*0710*/  LDCU.64 UR4, c[0x4][0x8] ;  /* 0x01000100ff0477ac */ /* 0x000e220008000a00 */
[----:B------:R-:W-:Y:S01]  /*0720*/  MOV R6, R2 ;  /* 0x0000000200067202 */ /* 0x000fe20000000f00 */
[----:B------:R-:W-:Y:S01]  /*0730*/  IMAD.MOV.U32 R7, RZ, RZ, R26 ;  /* 0x000000ffff077224 */ /* 0x000fe200078e001a */
[----:B--2---:R1:W-:Y:S01]  /*0740*/  STL.64 [R1], R18 ;  /* 0x0000001201007387 */ /* 0x0043e20000100a00 */
[----:B------:R1:W2:Y:S01]  /*0750*/  LDC.64 R8, c[0x4][R0] ;  /* 0x0100000000087b82 */ /* 0x0002a20000000a00 */
[----:B0-----:R-:W-:Y:S02]  /*0760*/  IMAD.U32 R4, RZ, RZ, UR4 ;  /* 0x00000004ff047e24 */ /* 0x001fe4000f8e00ff */
[----:B-1----:R-:W-:-:S07]  /*0770*/  IMAD.U32 R5, RZ, RZ, UR5 ;  /* 0x00000005ff057e24 */ /* 0x002fce000f8e00ff */
[----:B------:R-:W-:-:S07]  /*0780*/  LEPC R20, `(.L_x_11) ;  /* 0x000000001014794e */ /* 0x000fce0000000000 */
[----:B--2---:R-:W-:Y:S05]  /*0790*/  CALL.ABS.NOINC R8 ;  /* 0x0000000008007343 */ /* 0x004fea0003c00000 */
.L_x_11:
[----:B------:R-:W-:Y:S05]  /*07a0*/  BSYNC.RECONVERGENT B6 ;  /* 0x0000000000067941 */ /* 0x000fea0003800200 */
.L_x_10:
[----:B------:R-:W2:Y:S01]  /*07b0*/  LDS R9, [R27+0x18] ;  /* 0x000018001b097984 */ /* 0x000ea20000000800 */
[----:B------:R-:W-:Y:S01]  /*07c0*/  ISETP.NE.AND P0, PT, R28, RZ, PT ;  /* 0x000000ff1c00720c */ /* 0x000fe20003f05270 */
[----:B------:R-:W-:Y:S01]  /*07d0*/  BSSY.RECONVERGENT B6, `(.L_x_12) ;  /* 0x000000e000067945 */ /* 0x000fe20003800200 */
[----:B--2---:R-:W-:-:S11]  /*07e0*/  IADD3 R16, PT, PT, R9, R19, R16 ;  /* 0x0000001309107210 */ /* 0x004fd60007ffe010 */
[----:B------:R-:W-:Y:S05]  /*07f0*/  @P0 BRA `(.L_x_13) ;  /* 0x00000000002c0947 */ /* 0x000fea0003800000 */
[----:B------:R-:W-:Y:S01]  /*0800*/  IMAD.MOV.U32 R8, RZ, RZ, 0x1 ;  /* 0x00000001ff087424 */ /* 0x000fe200078e00ff */
[----:B------:R-:W-:Y:S01]  /*0810*/  MOV R0, 0x0 ;  /* 0x0000000000007802 */ /* 0x000fe20000000f00 */
[----:B------:R-:W0:Y:S01]  /*0820*/  LDCU.64 UR4, c[0x4][0x8] ;  /* 0x01000100ff0477ac */ /* 0x000e220008000a00 */
[----:B------:R-:W-:Y:S02]  /*0830*/  IMAD.MOV.U32 R6, RZ, RZ, R2 ;  /* 0x000000ffff067224 */ /* 0x000fe400078e0002 */
[----:B------:R1:W-:Y:S01]  /*0840*/  STL.64 [R1], R8 ;  /* 0x0000000801007387 */ /* 0x0003e20000100a00 */
[----:B------:R1:W2:Y:S01]  /*0850*/  LDC.64 R10, c[0x4][R0] ;  /* 0x01000000000a7b82 */ /* 0x0002a20000000a00 */
[----:B------:R-:W-:Y:S02]  /*0860*/  IMAD.MOV.U32 R7, RZ, RZ, R26 ;  /* 0x000000ffff077224 */ /* 0x000fe400078e001a */
[----:B0-----:R-:W-:Y:S01]  /*0870*/  IMAD.U32 R4, RZ, RZ, UR4 ;  /* 0x00000004ff047e24 */ /* 0x001fe2000f8e00ff */
[----:B-1----:R-:W-:-:S07]  /*0880*/  MOV R5, UR5 ;  /* 0x0000000500057c02 */ /* 0x002fce0008000f00 */
[----:B------:R-:W-:-:S07]  /*0890*/  LEPC R20, `(.L_x_13) ;  /* 0x000000001014794e */ /* 0x000fce0000000000 */
[----:B--2---:R-:W-:Y:S05]  /*08a0*/  CALL.ABS.NOINC R10 ;  /* 0x000000000a007343 */ /* 0x004fea0003c00000 */
.L_x_13:
[----:B------:R-:W-:Y:S05]  /*08b0*/  BSYNC.RECONVERGENT B6 ;  /* 0x0000000000067941 */ /* 0x000fea0003800200 */
.L_x_12:
[----:B------:R-:W0:Y:S01]  /*08c0*/  LDC.64 R4, c[0x0][0x388] ;  /* 0x0000e200ff047b82 */ /* 0x000e220000000a00 */
[C---:B------:R-:W-:Y:S01]  /*08d0*/  ISETP.NE.AND P0, PT, R28.reuse, RZ, PT ;  /* 0x000000ff1c00720c */ /* 0x040fe20003f05270 */
[----:B0-----:R-:W-:-:S05]  /*08e0*/  IMAD.WIDE R28, R28, 0x4, R4 ;  /* 0x000000041c1c7825 */ /* 0x001fca00078e0204 */
[----:B------:R0:W-:Y:S07]  /*08f0*/  STG.E desc[UR36][R28.64], R16 ;  /* 0x000000101c007986 */ /* 0x0001ee000c101924 */
[----:B------:R-:W-:Y:S05]  /*0900*/  @P0 EXIT ;  /* 0x000000000000094d */ /* 0x000fea0003800000 */
[----:B------:R-:W-:Y:S01]  /*0910*/  MOV R0, 0x0 ;  /* 0x0000000000007802 */ /* 0x000fe20000000f00 */
[----:B------:R1:W-:Y:S01]  /*0920*/  STL [R1], R16 ;  /* 0x0000001001007387 */ /* 0x0003e20000100800 */
[----:B------:R-:W2:Y:S01]  /*0930*/  LDCU.64 UR4, c[0x4][0x10] ;  /* 0x01000200ff0477ac */ /* 0x000ea20008000a00 */
[----:B------:R-:W-:Y:S01]  /*0940*/  IMAD.MOV.U32 R6, RZ, RZ, R2 ;  /* 0x000000ffff067224 */ /* 0x000fe200078e0002 */
[----:B------:R1:W3:Y:S01]  /*0950*/  LDC.64 R8, c[0x4][R0] ;  /* 0x0100000000087b82 */ /* 0x0002e20000000a00 */
[----:B------:R-:W-:Y:S02]  /*0960*/  IMAD.MOV.U32 R7, RZ, RZ, R26 ;  /* 0x000000ffff077224 */ /* 0x000fe400078e001a */
[----:B--2---:R-:W-:Y:S01]  /*0970*/  IMAD.U32 R4, RZ, RZ, UR4 ;  /* 0x00000004ff047e24 */ /* 0x004fe2000f8e00ff */
[----:B-1----:R-:W-:-:S07]  /*0980*/  MOV R5, UR5 ;  /* 0x0000000500057c02 */ /* 0x002fce0008000f00 */
[----:B------:R-:W-:-:S07]  /*0990*/  LEPC R20, `(.L_x_14) ;  /* 0x000000001014794e */ /* 0x000fce0000000000 */
[----:B0--3--:R-:W-:Y:S05]  /*09a0*/  CALL.ABS.NOINC R8 ;  /* 0x0000000008007343 */ /* 0x009fea0003c00000 */
.L_x_14:
[----:B------:R-:W-:Y:S05]  /*09b0*/  EXIT ;  /* 0x000000000000794d */ /* 0x000fea0003800000 */
.L_x_15:
[----:B------:R-:W-:-:S00]  /*09c0*/  BRA `(.L_x_15) ;  /* 0xfffffffc00fc7947 */ /* 0x000fc0000383ffff */
[----:B------:R-:W-:-:S00]  /*09d0*/  NOP ;  /* 0x0000000000007918 */ /* 0x000fc00000000000 */
        /* <DEDUP_REMOVED lines=10> */
.L_x_16:


//--------------------- .nv.global.init           --------------------------
	.section	.nv.global.init,"aw",@progbits
.nv.global.init:
	.type		$str$1,@object
	.size		$str$1,($str - $str$1)
$str$1:
        /*0000*/ 	.byte	0x52, 0x65, 0x73, 0x75, 0x6c, 0x74, 0x3a, 0x20, 0x25, 0x64, 0x0a, 0x00
	.type		$str,@object
	.size		$str,(.L_0 - $str)
$str:
        /*000c*/ 	.byte	0x49, 0x74, 0x65, 0x72, 0x61, 0x74, 0x69, 0x6f, 0x6e, 0x20, 0x43, 0x6f, 0x75, 0x6e, 0x74, 0x3a
        /*001c*/ 	.byte	0x20, 0x25, 0x64, 0x2c, 0x20, 0x25, 0x64, 0x0a, 0x00
.L_0:


//--------------------- .nv.shared._Z10stencil_1dPiS_ --------------------------
	.section	.nv.shared._Z10stencil_1dPiS_,"aw",@nobits
	.sectionflags	@""
	.align	4
.nv.shared._Z10stencil_1dPiS_:
	.zero		1112


//--------------------- .nv.shared.reserved.0     --------------------------
	.section	.nv.shared.reserved.0,"aw",@nobits
	.weak		__nv_reservedSMEM_offset_0_alias
	.size		__nv_reservedSMEM_offset_0_alias, 0, 64
	.other		__nv_reservedSMEM_offset_0_alias,@"STO_CUDA_RESERVED_SHARED STV_DEFAULT"
__nv_reservedSMEM_offset_0_alias:
	.zero		0
	.zero		64


//--------------------- .nv.constant0._Z10stencil_1dPiS_ --------------------------
	.section	.nv.constant0._Z10stencil_1dPiS_,"a",@progbits
	.sectionflags	@""
	.align	4
.nv.constant0._Z10stencil_1dPiS_:
	.zero		912


//--------------------- SYMBOLS --------------------------

	.type		.nv.reservedSmem.offset0,@object
	.size		.nv.reservedSmem.offset0,0x4
	.type		.nv.reservedSmem.cap,@object
	.size		.nv.reservedSmem.cap,0x4
	.type		vprintf,@function
